//
// Generated by NVIDIA NVVM Compiler
//
// Compiler Build ID: CL-36424714
// Cuda compilation tools, release 13.0, V13.0.88
// Based on NVVM 20.0.0
//

.version 9.0
.target sm_100
.address_size 64

	// .globl	_Z4mm_0PfS_S_i

.visible .entry _Z4mm_0PfS_S_i(
	.param .u64 .ptr .align 1 _Z4mm_0PfS_S_i_param_0,
	.param .u64 .ptr .align 1 _Z4mm_0PfS_S_i_param_1,
	.param .u64 .ptr .align 1 _Z4mm_0PfS_S_i_param_2,
	.param .u32 _Z4mm_0PfS_S_i_param_3
)
{
	.reg .pred 	%p<10>;
	.reg .b32 	%r<113>;
	.reg .b32 	%f<65>;
	.reg .b64 	%rd<47>;

	ld.param.u64 	%rd4, [_Z4mm_0PfS_S_i_param_0];
	ld.param.u64 	%rd5, [_Z4mm_0PfS_S_i_param_1];
	ld.param.u64 	%rd3, [_Z4mm_0PfS_S_i_param_2];
	ld.param.u32 	%r55, [_Z4mm_0PfS_S_i_param_3];
	cvta.to.global.u64 	%rd1, %rd5;
	cvta.to.global.u64 	%rd2, %rd4;
	mov.u32 	%r56, %tid.x;
	mov.u32 	%r57, %ntid.x;
	mov.u32 	%r58, %ctaid.x;
	mad.lo.s32 	%r1, %r57, %r58, %r56;
	mov.u32 	%r2, %tid.y;
	mov.u32 	%r59, %ntid.y;
	mov.u32 	%r60, %ctaid.y;
	mul.lo.s32 	%r3, %r59, %r60;
	add.s32 	%r4, %r3, %r2;
	setp.lt.s32 	%p1, %r55, 1;
	mov.f32 	%f64, 0f00000000;
	@%p1 bra 	$L__BB0_13;
	mul.lo.s32 	%r5, %r55, %r1;
	and.b32  	%r6, %r55, 7;
	setp.lt.u32 	%p2, %r55, 8;
	mov.b32 	%r107, 0;
	mov.u32 	%r112, %r107;
	@%p2 bra 	$L__BB0_4;
	and.b32  	%r107, %r55, 2147483640;
	neg.s32 	%r101, %r107;
	add.s32 	%r64, %r2, %r55;
	add.s32 	%r100, %r64, %r3;
	shl.b32 	%r10, %r55, 3;
	shl.b32 	%r65, %r55, 1;
	add.s32 	%r99, %r4, %r65;
	mad.lo.s32 	%r98, %r55, 3, %r4;
	shl.b32 	%r66, %r55, 2;
	add.s32 	%r97, %r4, %r66;
	mad.lo.s32 	%r96, %r55, 5, %r4;
	mad.lo.s32 	%r95, %r55, 6, %r4;
	mad.lo.s32 	%r94, %r55, 7, %r4;
	mov.b32 	%r112, 0;
	mov.u32 	%r92, %r5;
	mov.u32 	%r93, %r4;
$L__BB0_3:
	.pragma "nounroll";
	mul.wide.s32 	%rd6, %r92, 4;
	add.s64 	%rd7, %rd2, %rd6;
	ld.global.f32 	%f4, [%rd7];
	mul.wide.u32 	%rd8, %r93, 4;
	add.s64 	%rd9, %rd1, %rd8;
	ld.global.f32 	%f5, [%rd9];
	cvt.rn.f32.s32 	%f6, %r112;
	fma.rn.f32 	%f7, %f4, %f5, %f6;
	cvt.rzi.s32.f32 	%r67, %f7;
	ld.global.f32 	%f8, [%rd7+4];
	mul.wide.u32 	%rd10, %r100, 4;
	add.s64 	%rd11, %rd1, %rd10;
	ld.global.f32 	%f9, [%rd11];
	cvt.rn.f32.s32 	%f10, %r67;
	fma.rn.f32 	%f11, %f8, %f9, %f10;
	cvt.rzi.s32.f32 	%r68, %f11;
	ld.global.f32 	%f12, [%rd7+8];
	mul.wide.u32 	%rd12, %r99, 4;
	add.s64 	%rd13, %rd1, %rd12;
	ld.global.f32 	%f13, [%rd13];
	cvt.rn.f32.s32 	%f14, %r68;
	fma.rn.f32 	%f15, %f12, %f13, %f14;
	cvt.rzi.s32.f32 	%r69, %f15;
	ld.global.f32 	%f16, [%rd7+12];
	mul.wide.u32 	%rd14, %r98, 4;
	add.s64 	%rd15, %rd1, %rd14;
	ld.global.f32 	%f17, [%rd15];
	cvt.rn.f32.s32 	%f18, %r69;
	fma.rn.f32 	%f19, %f16, %f17, %f18;
	cvt.rzi.s32.f32 	%r70, %f19;
	ld.global.f32 	%f20, [%rd7+16];
	mul.wide.u32 	%rd16, %r97, 4;
	add.s64 	%rd17, %rd1, %rd16;
	ld.global.f32 	%f21, [%rd17];
	cvt.rn.f32.s32 	%f22, %r70;
	fma.rn.f32 	%f23, %f20, %f21, %f22;
	cvt.rzi.s32.f32 	%r71, %f23;
	ld.global.f32 	%f24, [%rd7+20];
	mul.wide.u32 	%rd18, %r96, 4;
	add.s64 	%rd19, %rd1, %rd18;
	ld.global.f32 	%f25, [%rd19];
	cvt.rn.f32.s32 	%f26, %r71;
	fma.rn.f32 	%f27, %f24, %f25, %f26;
	cvt.rzi.s32.f32 	%r72, %f27;
	ld.global.f32 	%f28, [%rd7+24];
	mul.wide.u32 	%rd20, %r95, 4;
	add.s64 	%rd21, %rd1, %rd20;
	ld.global.f32 	%f29, [%rd21];
	cvt.rn.f32.s32 	%f30, %r72;
	fma.rn.f32 	%f31, %f28, %f29, %f30;
	cvt.rzi.s32.f32 	%r73, %f31;
	ld.global.f32 	%f32, [%rd7+28];
	mul.wide.u32 	%rd22, %r94, 4;
	add.s64 	%rd23, %rd1, %rd22;
	ld.global.f32 	%f33, [%rd23];
	cvt.rn.f32.s32 	%f34, %r73;
	fma.rn.f32 	%f35, %f32, %f33, %f34;
	cvt.rzi.s32.f32 	%r112, %f35;
	add.s32 	%r101, %r101, 8;
	add.s32 	%r100, %r100, %r10;
	add.s32 	%r99, %r99, %r10;
	add.s32 	%r98, %r98, %r10;
	add.s32 	%r97, %r97, %r10;
	add.s32 	%r96, %r96, %r10;
	add.s32 	%r95, %r95, %r10;
	add.s32 	%r94, %r94, %r10;
	add.s32 	%r93, %r93, %r10;
	add.s32 	%r92, %r92, 8;
	setp.ne.s32 	%p3, %r101, 0;
	@%p3 bra 	$L__BB0_3;
$L__BB0_4:
	setp.eq.s32 	%p4, %r6, 0;
	@%p4 bra 	$L__BB0_12;
	and.b32  	%r42, %r55, 3;
	setp.lt.u32 	%p5, %r6, 4;
	@%p5 bra 	$L__BB0_7;
	add.s32 	%r75, %r107, %r5;
	mul.wide.s32 	%rd24, %r75, 4;
	add.s64 	%rd25, %rd2, %rd24;
	ld.global.f32 	%f36, [%rd25];
	mad.lo.s32 	%r76, %r107, %r55, %r4;
	mul.wide.u32 	%rd26, %r76, 4;
	add.s64 	%rd27, %rd1, %rd26;
	ld.global.f32 	%f37, [%rd27];
	cvt.rn.f32.s32 	%f38, %r112;
	fma.rn.f32 	%f39, %f36, %f37, %f38;
	cvt.rzi.s32.f32 	%r77, %f39;
	ld.global.f32 	%f40, [%rd25+4];
	add.s32 	%r78, %r76, %r55;
	mul.wide.u32 	%rd28, %r78, 4;
	add.s64 	%rd29, %rd1, %rd28;
	ld.global.f32 	%f41, [%rd29];
	cvt.rn.f32.s32 	%f42, %r77;
	fma.rn.f32 	%f43, %f40, %f41, %f42;
	cvt.rzi.s32.f32 	%r79, %f43;
	ld.global.f32 	%f44, [%rd25+8];
	add.s32 	%r80, %r78, %r55;
	mul.wide.u32 	%rd30, %r80, 4;
	add.s64 	%rd31, %rd1, %rd30;
	ld.global.f32 	%f45, [%rd31];
	cvt.rn.f32.s32 	%f46, %r79;
	fma.rn.f32 	%f47, %f44, %f45, %f46;
	cvt.rzi.s32.f32 	%r81, %f47;
	ld.global.f32 	%f48, [%rd25+12];
	add.s32 	%r82, %r80, %r55;
	mul.wide.u32 	%rd32, %r82, 4;
	add.s64 	%rd33, %rd1, %rd32;
	ld.global.f32 	%f49, [%rd33];
	cvt.rn.f32.s32 	%f50, %r81;
	fma.rn.f32 	%f51, %f48, %f49, %f50;
	cvt.rzi.s32.f32 	%r112, %f51;
	add.s32 	%r107, %r107, 4;
$L__BB0_7:
	setp.eq.s32 	%p6, %r42, 0;
	@%p6 bra 	$L__BB0_12;
	setp.eq.s32 	%p7, %r42, 1;
	@%p7 bra 	$L__BB0_10;
	add.s32 	%r84, %r107, %r5;
	mul.wide.s32 	%rd34, %r84, 4;
	add.s64 	%rd35, %rd2, %rd34;
	ld.global.f32 	%f52, [%rd35];
	mad.lo.s32 	%r85, %r107, %r55, %r4;
	mul.wide.u32 	%rd36, %r85, 4;
	add.s64 	%rd37, %rd1, %rd36;
	ld.global.f32 	%f53, [%rd37];
	cvt.rn.f32.s32 	%f54, %r112;
	fma.rn.f32 	%f55, %f52, %f53, %f54;
	cvt.rzi.s32.f32 	%r86, %f55;
	ld.global.f32 	%f56, [%rd35+4];
	add.s32 	%r87, %r85, %r55;
	mul.wide.u32 	%rd38, %r87, 4;
	add.s64 	%rd39, %rd1, %rd38;
	ld.global.f32 	%f57, [%rd39];
	cvt.rn.f32.s32 	%f58, %r86;
	fma.rn.f32 	%f59, %f56, %f57, %f58;
	cvt.rzi.s32.f32 	%r112, %f59;
	add.s32 	%r107, %r107, 2;
$L__BB0_10:
	and.b32  	%r88, %r55, 1;
	setp.eq.b32 	%p8, %r88, 1;
	not.pred 	%p9, %p8;
	@%p9 bra 	$L__BB0_12;
	add.s32 	%r89, %r107, %r5;
	mul.wide.s32 	%rd40, %r89, 4;
	add.s64 	%rd41, %rd2, %rd40;
	ld.global.f32 	%f60, [%rd41];
	mad.lo.s32 	%r90, %r107, %r55, %r4;
	mul.wide.u32 	%rd42, %r90, 4;
	add.s64 	%rd43, %rd1, %rd42;
	ld.global.f32 	%f61, [%rd43];
	cvt.rn.f32.s32 	%f62, %r112;
	fma.rn.f32 	%f63, %f60, %f61, %f62;
	cvt.rzi.s32.f32 	%r112, %f63;
$L__BB0_12:
	cvt.rn.f32.s32 	%f64, %r112;
$L__BB0_13:
	cvta.to.global.u64 	%rd44, %rd3;
	mad.lo.s32 	%r91, %r55, %r1, %r4;
	mul.wide.s32 	%rd45, %r91, 4;
	add.s64 	%rd46, %rd44, %rd45;
	st.global.f32 	[%rd46], %f64;
	ret;

}


// ===== COMPILED SASS (sm_100) =====

	.target	sm_100

	.elftype	@"ET_EXEC"


//--------------------- .note.nv.tkinfo           --------------------------
	.section	.note.nv.tkinfo,"",@"SHT_NOTE"
	.sectionflags	@"SHF_NOTE_NV_TKINFO"
	.tkinfo
        /*0018*/ 	.word	0x00000002
        /*0030*/ 	.string	""
        /*0030*/ 	.string	"ptxas"
        /*0030*/ 	.string	"Cuda compilation tools, release 13.0, V13.0.88"
        /*0030*/ 	.string	"Build cuda_13.0.r13.0/compiler.36424714_0"
        /*0030*/ 	.string	"-arch sm_100 -m 64 "



//--------------------- .note.nv.cuinfo           --------------------------
	.section	.note.nv.cuinfo,"",@"SHT_NOTE"
	.sectionflags	@"SHF_NOTE_NV_CUINFO"
        /*0018*/ 	.short	0x0002
        /*001a*/ 	.short	0x0064
        /*001c*/ 	.short	0x0082
	.zero		2


//--------------------- .nv.info                  --------------------------
	.section	.nv.info,"",@"SHT_CUDA_INFO"
	.align	4


	//----- nvinfo : EIATTR_REGCOUNT
	.align		4
        /*0000*/ 	.byte	0x04, 0x2f
        /*0002*/ 	.short	(.L_1 - .L_0)
	.align		4
.L_0:
        /*0004*/ 	.word	index@(_Z4mm_0PfS_S_i)
        /*0008*/ 	.word	0x00000020


	//----- nvinfo : EIATTR_FRAME_SIZE
	.align		4
.L_1:
        /*000c*/ 	.byte	0x04, 0x11
        /*000e*/ 	.short	(.L_3 - .L_2)
	.align		4
.L_2:
        /*0010*/ 	.word	index@(_Z4mm_0PfS_S_i)
        /*0014*/ 	.word	0x00000000


	//----- nvinfo : EIATTR_MIN_STACK_SIZE
	.align		4
.L_3:
        /*0018*/ 	.byte	0x04, 0x12
        /*001a*/ 	.short	(.L_5 - .L_4)
	.align		4
.L_4:
        /*001c*/ 	.word	index@(_Z4mm_0PfS_S_i)
        /*0020*/ 	.word	0x00000000
.L_5:


//--------------------- .nv.compat                --------------------------
	.section	.nv.compat,"",@"SHT_CUDA_COMPAT_INFO"
	.align	4
        /*0000*/ 	.byte	0x02, 0x09, 0x00, 0x00, 0x02, 0x02, 0x01, 0x00, 0x02, 0x05, 0x05, 0x00, 0x03, 0x07, 0x01, 0x01
        /*0010*/ 	.byte	0x02, 0x03, 0x00, 0x00, 0x02, 0x06, 0x01, 0x00, 0x04, 0x0b, 0x08, 0x00, 0x09, 0x00, 0x00, 0x00
        /*0020*/ 	.byte	0x00, 0x00, 0x00, 0x00


//--------------------- .nv.info._Z4mm_0PfS_S_i   --------------------------
	.section	.nv.info._Z4mm_0PfS_S_i,"",@"SHT_CUDA_INFO"
	.sectionflags	@""
	.align	4


	//----- nvinfo : EIATTR_CUDA_API_VERSION
	.align		4
        /*0000*/ 	.byte	0x04, 0x37
        /*0002*/ 	.short	(.L_7 - .L_6)
.L_6:
        /*0004*/ 	.word	0x00000082


	//----- nvinfo : EIATTR_KPARAM_INFO
	.align		4
.L_7:
        /*0008*/ 	.byte	0x04, 0x17
        /*000a*/ 	.short	(.L_9 - .L_8)
.L_8:
        /*000c*/ 	.word	0x00000000
        /*0010*/ 	.short	0x0003
        /*0012*/ 	.short	0x0018
        /*0014*/ 	.byte	0x00, 0xf0, 0x11, 0x00


	//----- nvinfo : EIATTR_KPARAM_INFO
	.align		4
.L_9:
        /*0018*/ 	.byte	0x04, 0x17
        /*001a*/ 	.short	(.L_11 - .L_10)
.L_10:
        /*001c*/ 	.word	0x00000000
        /*0020*/ 	.short	0x0002
        /*0022*/ 	.short	0x0010
        /*0024*/ 	.byte	0x00, 0xf5, 0x21, 0x00


	//----- nvinfo : EIATTR_KPARAM_INFO
	.align		4
.L_11:
        /*0028*/ 	.byte	0x04, 0x17
        /*002a*/ 	.short	(.L_13 - .L_12)
.L_12:
        /*002c*/ 	.word	0x00000000
        /*0030*/ 	.short	0x0001
        /*0032*/ 	.short	0x0008
        /*0034*/ 	.byte	0x00, 0xf5, 0x21, 0x00


	//----- nvinfo : EIATTR_KPARAM_INFO
	.align		4
.L_13:
        /*0038*/ 	.byte	0x04, 0x17
        /*003a*/ 	.short	(.L_15 - .L_14)
.L_14:
        /*003c*/ 	.word	0x00000000
        /*0040*/ 	.short	0x0000
        /*0042*/ 	.short	0x0000
        /*0044*/ 	.byte	0x00, 0xf5, 0x21, 0x00


	//----- nvinfo : EIATTR_SPARSE_MMA_MASK
	.align		4
.L_15:
        /*0048*/ 	.byte	0x03, 0x50
        /*004a*/ 	.short	0x0000


	//----- nvinfo : EIATTR_MAXREG_COUNT
	.align		4
        /*004c*/ 	.byte	0x03, 0x1b
        /*004e*/ 	.short	0x00ff


	//----- nvinfo : EIATTR_MERCURY_ISA_VERSION
	.align		4
        /*0050*/ 	.byte	0x03, 0x5f
        /*0052*/ 	.short	0x0101


	//----- nvinfo : EIATTR_VRC_CTA_INIT_COUNT
	.align		4
        /*0054*/ 	.byte	0x02, 0x4a
	.zero		1
	.zero		1


	//----- nvinfo : EIATTR_EXIT_INSTR_OFFSETS
	.align		4
        /*0058*/ 	.byte	0x04, 0x1c
        /*005a*/ 	.short	(.L_17 - .L_16)


	//   ....[0]....
.L_16:
        /*005c*/ 	.word	0x00000ae0


	//----- nvinfo : EIATTR_CBANK_PARAM_SIZE
	.align		4
.L_17:
        /*0060*/ 	.byte	0x03, 0x19
        /*0062*/ 	.short	0x001c


	//----- nvinfo : EIATTR_PARAM_CBANK
	.align		4
        /*0064*/ 	.byte	0x04, 0x0a
        /*0066*/ 	.short	(.L_19 - .L_18)
	.align		4
.L_18:
        /*0068*/ 	.word	index@(.nv.constant0._Z4mm_0PfS_S_i)
        /*006c*/ 	.short	0x0380
        /*006e*/ 	.short	0x001c


	//----- nvinfo : EIATTR_SW_WAR
	.align		4
.L_19:
        /*0070*/ 	.byte	0x04, 0x36
        /*0072*/ 	.short	(.L_21 - .L_20)
.L_20:
        /*0074*/ 	.word	0x00000008
.L_21:


//--------------------- .nv.callgraph             --------------------------
	.section	.nv.callgraph,"",@"SHT_CUDA_CALLGRAPH"
	.align	4
	.sectionentsize	8
	.align		4
        /*0000*/ 	.word	0x00000000
	.align		4
        /*0004*/ 	.word	0xffffffff
	.align		4
        /*0008*/ 	.word	0x00000000
	.align		4
        /*000c*/ 	.word	0xfffffffe
	.align		4
        /*0010*/ 	.word	0x00000000
	.align		4
        /*0014*/ 	.word	0xfffffffd
	.align		4
        /*0018*/ 	.word	0x00000000
	.align		4
        /*001c*/ 	.word	0xfffffffc


//--------------------- .text._Z4mm_0PfS_S_i      --------------------------
	.section	.text._Z4mm_0PfS_S_i,"ax",@progbits
	.align	128
        .global         _Z4mm_0PfS_S_i
        .type           _Z4mm_0PfS_S_i,@function
        .size           _Z4mm_0PfS_S_i,(.L_x_6 - _Z4mm_0PfS_S_i)
        .other          _Z4mm_0PfS_S_i,@"STO_CUDA_ENTRY STV_DEFAULT"
_Z4mm_0PfS_S_i:
.text._Z4mm_0PfS_S_i:
[----:B------:R-:W-:Y:S08]  /*0000*/  LDC R1, c[0x0][0x37c] ;  /* 0x0000df00ff017b82 */ /* 0x000ff00000000800 */
[----:B------:R-:W0:Y:S01]  /*0010*/  LDC R0, c[0x0][0x398] ;  /* 0x0000e600ff007b82 */ /* 0x000e220000000800 */
[----:B------:R-:W1:Y:S01]  /*0020*/  S2R R3, SR_TID.X ;  /* 0x0000000000037919 */ /* 0x000e620000002100 */
[----:B------:R-:W1:Y:S01]  /*0030*/  LDCU UR8, c[0x0][0x360] ;  /* 0x00006c00ff0877ac */ /* 0x000e620008000800 */
[----:B------:R-:W-:Y:S01]  /*0040*/  HFMA2 R9, -RZ, RZ, 0, 0 ;  /* 0x00000000ff097431 */ /* 0x000fe200000001ff */
[----:B------:R-:W1:Y:S01]  /*0050*/  S2R R2, SR_CTAID.X ;  /* 0x0000000000027919 */ /* 0x000e620000002500 */
[----:B------:R-:W2:Y:S03]  /*0060*/  LDCU UR4, c[0x0][0x364] ;  /* 0x00006c80ff0477ac */ /* 0x000ea60008000800 */
[----:B------:R-:W2:Y:S01]  /*0070*/  S2UR UR5, SR_CTAID.Y ;  /* 0x00000000000579c3 */ /* 0x000ea20000002600 */
[----:B------:R-:W3:Y:S01]  /*0080*/  S2R R11, SR_TID.Y ;  /* 0x00000000000b7919 */ /* 0x000ee20000002200 */
[----:B------:R-:W4:Y:S01]  /*0090*/  LDCU.64 UR6, c[0x0][0x358] ;  /* 0x00006b00ff0677ac */ /* 0x000f220008000a00 */
[----:B0-----:R-:W-:Y:S01]  /*00a0*/  ISETP.GE.AND P0, PT, R0, 0x1, PT ;  /* 0x000000010000780c */ /* 0x001fe20003f06270 */
[----:B--2---:R-:W-:Y:S01]  /*00b0*/  UIMAD UR4, UR4, UR5, URZ ;  /* 0x00000005040472a4 */ /* 0x004fe2000f8e02ff */
[----:B-1----:R-:W-:-:S05]  /*00c0*/  IMAD R3, R2, UR8, R3 ;  /* 0x0000000802037c24 */ /* 0x002fca000f8e0203 */
[----:B---3--:R-:W-:-:S06]  /*00d0*/  IADD3 R5, PT, PT, R11, UR4, RZ ;  /* 0x000000040b057c10 */ /* 0x008fcc000fffe0ff */
[----:B----4-:R-:W-:Y:S05]  /*00e0*/  @!P0 BRA `(.L_x_0) ;  /* 0x00000008006c8947 */ /* 0x010fea0003800000 */
[C---:B------:R-:W-:Y:S01]  /*00f0*/  ISETP.GE.U32.AND P1, PT, R0.reuse, 0x8, PT ;  /* 0x000000080000780c */ /* 0x040fe20003f26070 */
[----:B------:R-:W-:Y:S01]  /*0100*/  IMAD R4, R3, R0, RZ ;  /* 0x0000000003047224 */ /* 0x000fe200078e02ff */
[----:B------:R-:W-:Y:S01]  /*0110*/  LOP3.LUT R2, R0, 0x7, RZ, 0xc0, !PT ;  /* 0x0000000700027812 */ /* 0x000fe200078ec0ff */
[----:B------:R-:W-:Y:S01]  /*0120*/  IMAD.MOV.U32 R12, RZ, RZ, RZ ;  /* 0x000000ffff0c7224 */ /* 0x000fe200078e00ff */
[----:B------:R-:W-:Y:S02]  /*0130*/  MOV R7, RZ ;  /* 0x000000ff00077202 */ /* 0x000fe40000000f00 */
[----:B------:R-:W-:-:S07]  /*0140*/  ISETP.NE.AND P0, PT, R2, RZ, PT ;  /* 0x000000ff0200720c */ /* 0x000fce0003f05270 */
[----:B------:R-:W-:Y:S06]  /*0150*/  @!P1 BRA `(.L_x_1) ;  /* 0x00000004002c9947 */ /* 0x000fec0003800000 */
[C---:B------:R-:W-:Y:S01]  /*0160*/  LOP3.LUT R7, R0.reuse, 0x7ffffff8, RZ, 0xc0, !PT ;  /* 0x7ffffff800077812 */ /* 0x040fe200078ec0ff */
[C---:B------:R-:W-:Y:S01]  /*0170*/  IMAD R13, R0.reuse, 0x3, R5 ;  /* 0x00000003000d7824 */ /* 0x040fe200078e0205 */
[C---:B------:R-:W-:Y:S01]  /*0180*/  IADD3 R11, PT, PT, R0.reuse, UR4, R11 ;  /* 0x00000004000b7c10 */ /* 0x040fe2000fffe00b */
[C-C-:B------:R-:W-:Y:S01]  /*0190*/  IMAD R17, R0.reuse, 0x5, R5.reuse ;  /* 0x0000000500117824 */ /* 0x140fe200078e0205 */
[CC--:B------:R-:W-:Y:S01]  /*01a0*/  LEA R9, R0.reuse, R5.reuse, 0x1 ;  /* 0x0000000500097211 */ /* 0x0c0fe200078e08ff */
[C-C-:B------:R-:W-:Y:S01]  /*01b0*/  IMAD R27, R0.reuse, 0x6, R5.reuse ;  /* 0x00000006001b7824 */ /* 0x140fe200078e0205 */
[CC--:B------:R-:W-:Y:S01]  /*01c0*/  LEA R15, R0.reuse, R5.reuse, 0x2 ;  /* 0x00000005000f7211 */ /* 0x0c0fe200078e10ff */
[----:B------:R-:W-:Y:S01]  /*01d0*/  IMAD R29, R0, 0x7, R5 ;  /* 0x00000007001d7824 */ /* 0x000fe200078e0205 */
[----:B------:R-:W-:Y:S01]  /*01e0*/  MOV R12, RZ ;  /* 0x000000ff000c7202 */ /* 0x000fe20000000f00 */
[----:B------:R-:W-:Y:S01]  /*01f0*/  IMAD.MOV.U32 R10, RZ, RZ, R4 ;  /* 0x000000ffff0a7224 */ /* 0x000fe200078e0004 */
[----:B------:R-:W-:-:S02]  /*0200*/  MOV R6, R5 ;  /* 0x0000000500067202 */ /* 0x000fc40000000f00 */
[----:B------:R-:W-:-:S07]  /*0210*/  IADD3 R8, PT, PT, -R7, RZ, RZ ;  /* 0x000000ff07087210 */ /* 0x000fce0007ffe1ff */
.L_x_2:
[----:B0-----:R-:W0:Y:S08]  /*0220*/  LDC.64 R18, c[0x0][0x388] ;  /* 0x0000e200ff127b82 */ /* 0x001e300000000a00 */
[----:B-1----:R-:W1:Y:S01]  /*0230*/  LDC.64 R22, c[0x0][0x380] ;  /* 0x0000e000ff167b82 */ /* 0x002e620000000a00 */
[----:B0-----:R-:W-:-:S06]  /*0240*/  IMAD.WIDE.U32 R20, R6, 0x4, R18 ;  /* 0x0000000406147825 */ /* 0x001fcc00078e0012 */
[----:B------:R-:W2:Y:S01]  /*0250*/  LDG.E R21, desc[UR6][R20.64] ;  /* 0x0000000614157981 */ /* 0x000ea2000c1e1900 */
[----:B-1----:R-:W-:-:S05]  /*0260*/  IMAD.WIDE R22, R10, 0x4, R22 ;  /* 0x000000040a167825 */ /* 0x002fca00078e0216 */
[----:B------:R-:W2:Y:S01]  /*0270*/  LDG.E R26, desc[UR6][R22.64] ;  /* 0x00000006161a7981 */ /* 0x000ea2000c1e1900 */
[----:B------:R-:W-:-:S03]  /*0280*/  IMAD.WIDE.U32 R24, R11, 0x4, R18 ;  /* 0x000000040b187825 */ /* 0x000fc600078e0012 */
[----:B------:R-:W3:Y:S04]  /*0290*/  LDG.E R14, desc[UR6][R22.64+0x4] ;  /* 0x00000406160e7981 */ /* 0x000ee8000c1e1900 */
[----:B------:R0:W3:Y:S01]  /*02a0*/  LDG.E R16, desc[UR6][R24.64] ;  /* 0x0000000618107981 */ /* 0x0000e2000c1e1900 */
[----:B------:R-:W-:Y:S01]  /*02b0*/  I2FP.F32.S32 R12, R12 ;  /* 0x0000000c000c7245 */ /* 0x000fe20000201400 */
[----:B0-----:R-:W-:-:S04]  /*02c0*/  IMAD.WIDE.U32 R24, R9, 0x4, R18 ;  /* 0x0000000409187825 */ /* 0x001fc800078e0012 */
[----:B--2---:R-:W-:Y:S02]  /*02d0*/  FFMA R28, R26, R21, R12 ;  /* 0x000000151a1c7223 */ /* 0x004fe4000000000c */
[----:B------:R0:W2:Y:S04]  /*02e0*/  LDG.E R26, desc[UR6][R24.64] ;  /* 0x00000006181a7981 */ /* 0x0000a8000c1e1900 */
[----:B------:R-:W2:Y:S01]  /*02f0*/  LDG.E R12, desc[UR6][R22.64+0x8] ;  /* 0x00000806160c7981 */ /* 0x000ea2000c1e1900 */
[----:B------:R-:W1:Y:S02]  /*0300*/  F2I.TRUNC.NTZ R28, R28 ;  /* 0x0000001c001c7305 */ /* 0x000e64000020f100 */
[----:B-1----:R-:W-:-:S05]  /*0310*/  I2FP.F32.S32 R21, R28 ;  /* 0x0000001c00157245 */ /* 0x002fca0000201400 */
[----:B---3--:R-:W-:Y:S01]  /*0320*/  FFMA R14, R14, R16, R21 ;  /* 0x000000100e0e7223 */ /* 0x008fe20000000015 */
[----:B------:R-:W-:-:S03]  /*0330*/  IMAD.WIDE.U32 R20, R13, 0x4, R18 ;  /* 0x000000040d147825 */ /* 0x000fc600078e0012 */
[----:B------:R1:W3:Y:S03]  /*0340*/  F2I.TRUNC.NTZ R16, R14 ;  /* 0x0000000e00107305 */ /* 0x0002e6000020f100 */
[----:B------:R-:W4:Y:S04]  /*0350*/  LDG.E R21, desc[UR6][R20.64] ;  /* 0x0000000614157981 */ /* 0x000f28000c1e1900 */
[----:B-1----:R-:W4:Y:S01]  /*0360*/  LDG.E R14, desc[UR6][R22.64+0xc] ;  /* 0x00000c06160e7981 */ /* 0x002f22000c1e1900 */
[----:B0-----:R-:W-:Y:S01]  /*0370*/  IMAD.WIDE.U32 R24, R15, 0x4, R18 ;  /* 0x000000040f187825 */ /* 0x001fe200078e0012 */
[----:B---3--:R-:W-:-:S05]  /*0380*/  I2FP.F32.S32 R16, R16 ;  /* 0x0000001000107245 */ /* 0x008fca0000201400 */
[----:B------:R-:W3:Y:S01]  /*0390*/  LDG.E R25, desc[UR6][R24.64] ;  /* 0x0000000618197981 */ /* 0x000ee2000c1e1900 */
[----:B--2---:R-:W-:-:S03]  /*03a0*/  FFMA R26, R12, R26, R16 ;  /* 0x0000001a0c1a7223 */ /* 0x004fc60000000010 */
[----:B------:R-:W3:Y:S03]  /*03b0*/  LDG.E R16, desc[UR6][R22.64+0x10] ;  /* 0x0000100616107981 */ /* 0x000ee6000c1e1900 */
[----:B------:R-:W0:Y:S02]  /*03c0*/  F2I.TRUNC.NTZ R26, R26 ;  /* 0x0000001a001a7305 */ /* 0x000e24000020f100 */
[----:B0-----:R-:W-:Y:S02]  /*03d0*/  I2FP.F32.S32 R12, R26 ;  /* 0x0000001a000c7245 */ /* 0x001fe40000201400 */
[----:B------:R-:W2:Y:S03]  /*03e0*/  LDG.E R26, desc[UR6][R22.64+0x1c] ;  /* 0x00001c06161a7981 */ /* 0x000ea6000c1e1900 */
[----:B----4-:R-:W-:Y:S01]  /*03f0*/  FFMA R28, R14, R21, R12 ;  /* 0x000000150e1c7223 */ /* 0x010fe2000000000c */
[----:B------:R-:W-:Y:S01]  /*0400*/  IMAD.WIDE.U32 R20, R17, 0x4, R18 ;  /* 0x0000000411147825 */ /* 0x000fe200078e0012 */
[----:B------:R-:W4:Y:S04]  /*0410*/  LDG.E R12, desc[UR6][R22.64+0x14] ;  /* 0x00001406160c7981 */ /* 0x000f28000c1e1900 */
[----:B------:R-:W0:Y:S01]  /*0420*/  F2I.TRUNC.NTZ R28, R28 ;  /* 0x0000001c001c7305 */ /* 0x000e22000020f100 */
[----:B------:R1:W4:Y:S01]  /*0430*/  LDG.E R21, desc[UR6][R20.64] ;  /* 0x0000000614157981 */ /* 0x000322000c1e1900 */
[----:B0-----:R-:W-:-:S05]  /*0440*/  I2FP.F32.S32 R14, R28 ;  /* 0x0000001c000e7245 */ /* 0x001fca0000201400 */
[----:B---3--:R-:W-:Y:S01]  /*0450*/  FFMA R14, R16, R25, R14 ;  /* 0x00000019100e7223 */ /* 0x008fe2000000000e */
[--C-:B------:R-:W-:Y:S01]  /*0460*/  IMAD.WIDE.U32 R24, R27, 0x4, R18.reuse ;  /* 0x000000041b187825 */ /* 0x100fe200078e0012 */
[----:B------:R-:W3:Y:S05]  /*0470*/  LDG.E R16, desc[UR6][R22.64+0x18] ;  /* 0x0000180616107981 */ /* 0x000eea000c1e1900 */
[----:B------:R-:W3:Y:S01]  /*0480*/  LDG.E R25, desc[UR6][R24.64] ;  /* 0x0000000618197981 */ /* 0x000ee2000c1e1900 */
[----:B------:R-:W-:-:S06]  /*0490*/  IMAD.WIDE.U32 R18, R29, 0x4, R18 ;  /* 0x000000041d127825 */ /* 0x000fcc00078e0012 */
[----:B------:R-:W2:Y:S01]  /*04a0*/  LDG.E R18, desc[UR6][R18.64] ;  /* 0x0000000612127981 */ /* 0x000ea2000c1e1900 */
[----:B------:R-:W1:Y:S02]  /*04b0*/  F2I.TRUNC.NTZ R14, R14 ;  /* 0x0000000e000e7305 */ /* 0x000e64000020f100 */
[----:B-1----:R-:W-:-:S05]  /*04c0*/  I2FP.F32.S32 R20, R14 ;  /* 0x0000000e00147245 */ /* 0x002fca0000201400 */
[----:B----4-:R-:W-:-:S06]  /*04d0*/  FFMA R20, R12, R21, R20 ;  /* 0x000000150c147223 */ /* 0x010fcc0000000014 */
[----:B------:R-:W0:Y:S02]  /*04e0*/  F2I.TRUNC.NTZ R20, R20 ;  /* 0x0000001400147305 */ /* 0x000e24000020f100 */
[----:B0-----:R-:W-:Y:S02]  /*04f0*/  I2FP.F32.S32 R21, R20 ;  /* 0x0000001400157245 */ /* 0x001fe40000201400 */
[----:B------:R-:W-:-:S04]  /*0500*/  IADD3 R8, PT, PT, R8, 0x8, RZ ;  /* 0x0000000808087810 */ /* 0x000fc80007ffe0ff */
[----:B------:R-:W-:Y:S01]  /*0510*/  ISETP.NE.AND P1, PT, R8, RZ, PT ;  /* 0x000000ff0800720c */ /* 0x000fe20003f25270 */
[C---:B------:R-:W-:Y:S01]  /*0520*/  IMAD R11, R0.reuse, 0x8, R11 ;  /* 0x00000008000b7824 */ /* 0x040fe200078e020b */
[C---:B------:R-:W-:Y:S01]  /*0530*/  LEA R9, R0.reuse, R9, 0x3 ;  /* 0x0000000900097211 */ /* 0x040fe200078e18ff */
[C---:B------:R-:W-:Y:S01]  /*0540*/  IMAD R17, R0.reuse, 0x8, R17 ;  /* 0x0000000800117824 */ /* 0x040fe200078e0211 */
[----:B------:R-:W-:Y:S01]  /*0550*/  LEA R13, R0, R13, 0x3 ;  /* 0x0000000d000d7211 */ /* 0x000fe200078e18ff */
[----:B------:R-:W-:Y:S01]  /*0560*/  VIADD R10, R10, 0x8 ;  /* 0x000000080a0a7836 */ /* 0x000fe20000000000 */
[C---:B------:R-:W-:Y:S02]  /*0570*/  LEA R15, R0.reuse, R15, 0x3 ;  /* 0x0000000f000f7211 */ /* 0x040fe400078e18ff */
[C---:B------:R-:W-:Y:S02]  /*0580*/  LEA R27, R0.reuse, R27, 0x3 ;  /* 0x0000001b001b7211 */ /* 0x040fe400078e18ff */
[----:B------:R-:W-:-:S02]  /*0590*/  LEA R29, R0, R29, 0x3 ;  /* 0x0000001d001d7211 */ /* 0x000fc400078e18ff */
[----:B------:R-:W-:Y:S01]  /*05a0*/  LEA R6, R0, R6, 0x3 ;  /* 0x0000000600067211 */ /* 0x000fe200078e18ff */
[----:B---3--:R-:W-:-:S06]  /*05b0*/  FFMA R16, R16, R25, R21 ;  /* 0x0000001910107223 */ /* 0x008fcc0000000015 */
[----:B------:R-:W0:Y:S02]  /*05c0*/  F2I.TRUNC.NTZ R16, R16 ;  /* 0x0000001000107305 */ /* 0x000e24000020f100 */
[----:B0-----:R-:W-:-:S05]  /*05d0*/  I2FP.F32.S32 R21, R16 ;  /* 0x0000001000157245 */ /* 0x001fca0000201400 */
[----:B--2---:R-:W-:-:S04]  /*05e0*/  FFMA R18, R26, R18, R21 ;  /* 0x000000121a127223 */ /* 0x004fc80000000015 */
[----:B------:R0:W1:Y:S01]  /*05f0*/  F2I.TRUNC.NTZ R12, R18 ;  /* 0x00000012000c7305 */ /* 0x000062000020f100 */
[----:B------:R-:W-:Y:S05]  /*0600*/  @P1 BRA `(.L_x_2) ;  /* 0xfffffffc00041947 */ /* 0x000fea000383ffff */
.L_x_1:
[----:B------:R-:W-:Y:S05]  /*0610*/  @!P0 BRA `(.L_x_3) ;  /* 0x00000004001c8947 */ /* 0x000fea0003800000 */
[----:B------:R-:W-:Y:S02]  /*0620*/  ISETP.GE.U32.AND P0, PT, R2, 0x4, PT ;  /* 0x000000040200780c */ /* 0x000fe40003f06070 */
[----:B------:R-:W-:-:S04]  /*0630*/  LOP3.LUT R22, R0, 0x3, RZ, 0xc0, !PT ;  /* 0x0000000300167812 */ /* 0x000fc800078ec0ff */
[----:B------:R-:W-:-:S07]  /*0640*/  ISETP.NE.AND P1, PT, R22, RZ, PT ;  /* 0x000000ff1600720c */ /* 0x000fce0003f25270 */
[----:B------:R-:W-:Y:S06]  /*0650*/  @!P0 BRA `(.L_x_4) ;  /* 0x0000000000848947 */ /* 0x000fec0003800000 */
[----:B------:R-:W0:Y:S01]  /*0660*/  LDC.64 R10, c[0x0][0x388] ;  /* 0x0000e200ff0a7b82 */ /* 0x000e220000000a00 */
[----:B------:R-:W-:Y:S01]  /*0670*/  IADD3 R13, PT, PT, R4, R7, RZ ;  /* 0x00000007040d7210 */ /* 0x000fe20007ffe0ff */
[----:B------:R-:W-:-:S06]  /*0680*/  IMAD R15, R7, R0, R5 ;  /* 0x00000000070f7224 */ /* 0x000fcc00078e0205 */
[----:B------:R-:W2:Y:S01]  /*0690*/  LDC.64 R8, c[0x0][0x380] ;  /* 0x0000e000ff087b82 */ /* 0x000ea20000000a00 */
[----:B0-----:R-:W-:-:S05]  /*06a0*/  IMAD.WIDE.U32 R18, R15, 0x4, R10 ;  /* 0x000000040f127825 */ /* 0x001fca00078e000a */
[----:B------:R1:W3:Y:S01]  /*06b0*/  LDG.E R17, desc[UR6][R18.64] ;  /* 0x0000000612117981 */ /* 0x0002e2000c1e1900 */
[----:B--2---:R-:W-:-:S05]  /*06c0*/  IMAD.WIDE R8, R13, 0x4, R8 ;  /* 0x000000040d087825 */ /* 0x004fca00078e0208 */
[----:B------:R-:W3:Y:S01]  /*06d0*/  LDG.E R16, desc[UR6][R8.64] ;  /* 0x0000000608107981 */ /* 0x000ee2000c1e1900 */
[----:B------:R-:W-:-:S03]  /*06e0*/  IADD3 R15, PT, PT, R15, R0, RZ ;  /* 0x000000000f0f7210 */ /* 0x000fc60007ffe0ff */
[----:B------:R-:W2:Y:S02]  /*06f0*/  LDG.E R6, desc[UR6][R8.64+0x4] ;  /* 0x0000040608067981 */ /* 0x000ea4000c1e1900 */
[C---:B------:R-:W-:Y:S02]  /*0700*/  IMAD.WIDE.U32 R20, R15.reuse, 0x4, R10 ;  /* 0x000000040f147825 */ /* 0x040fe400078e000a */
[----:B------:R-:W4:Y:S04]  /*0710*/  LDG.E R2, desc[UR6][R8.64+0x8] ;  /* 0x0000080608027981 */ /* 0x000f28000c1e1900 */
[----:B------:R-:W2:Y:S01]  /*0720*/  LDG.E R13, desc[UR6][R20.64] ;  /* 0x00000006140d7981 */ /* 0x000ea2000c1e1900 */
[----:B------:R-:W-:-:S03]  /*0730*/  IADD3 R23, PT, PT, R15, R0, RZ ;  /* 0x000000000f177210 */ /* 0x000fc60007ffe0ff */
[----:B------:R0:W5:Y:S02]  /*0740*/  LDG.E R18, desc[UR6][R8.64+0xc] ;  /* 0x00000c0608127981 */ /* 0x000164000c1e1900 */
[----:B------:R-:W-:-:S06]  /*0750*/  IMAD.WIDE.U32 R14, R23, 0x4, R10 ;  /* 0x00000004170e7825 */ /* 0x000fcc00078e000a */
[----:B------:R-:W4:Y:S01]  /*0760*/  LDG.E R15, desc[UR6][R14.64] ;  /* 0x000000060e0f7981 */ /* 0x000f22000c1e1900 */
[----:B------:R-:W-:-:S05]  /*0770*/  IADD3 R23, PT, PT, R23, R0, RZ ;  /* 0x0000000017177210 */ /* 0x000fca0007ffe0ff */
[----:B------:R-:W-:-:S06]  /*0780*/  IMAD.WIDE.U32 R10, R23, 0x4, R10 ;  /* 0x00000004170a7825 */ /* 0x000fcc00078e000a */
[----:B------:R-:W5:Y:S01]  /*0790*/  LDG.E R11, desc[UR6][R10.64] ;  /* 0x000000060a0b7981 */ /* 0x000f62000c1e1900 */
[----:B-1----:R-:W-:Y:S01]  /*07a0*/  I2FP.F32.S32 R19, R12 ;  /* 0x0000000c00137245 */ /* 0x002fe20000201400 */
[----:B------:R-:W-:-:S04]  /*07b0*/  VIADD R7, R7, 0x4 ;  /* 0x0000000407077836 */ /* 0x000fc80000000000 */
[----:B---3--:R-:W-:-:S06]  /*07c0*/  FFMA R16, R16, R17, R19 ;  /* 0x0000001110107223 */ /* 0x008fcc0000000013 */
[----:B------:R-:W1:Y:S02]  /*07d0*/  F2I.TRUNC.NTZ R16, R16 ;  /* 0x0000001000107305 */ /* 0x000e64000020f100 */
[----:B-1----:R-:W-:-:S05]  /*07e0*/  I2FP.F32.S32 R17, R16 ;  /* 0x0000001000117245 */ /* 0x002fca0000201400 */
[----:B--2---:R-:W-:-:S06]  /*07f0*/  FFMA R6, R6, R13, R17 ;  /* 0x0000000d06067223 */ /* 0x004fcc0000000011 */
[----:B------:R-:W1:Y:S02]  /*0800*/  F2I.TRUNC.NTZ R6, R6 ;  /* 0x0000000600067305 */ /* 0x000e64000020f100 */
[----:B-1----:R-:W-:-:S05]  /*0810*/  I2FP.F32.S32 R13, R6 ;  /* 0x00000006000d7245 */ /* 0x002fca0000201400 */
[----:B----4-:R-:W-:-:S06]  /*0820*/  FFMA R2, R2, R15, R13 ;  /* 0x0000000f02027223 */ /* 0x010fcc000000000d */
[----:B------:R-:W0:Y:S02]  /*0830*/  F2I.TRUNC.NTZ R2, R2 ;  /* 0x0000000200027305 */ /* 0x000e24000020f100 */
[----:B0-----:R-:W-:-:S05]  /*0840*/  I2FP.F32.S32 R9, R2 ;  /* 0x0000000200097245 */ /* 0x001fca0000201400 */
[----:B-----5:R-:W-:-:S04]  /*0850*/  FFMA R9, R18, R11, R9 ;  /* 0x0000000b12097223 */ /* 0x020fc80000000009 */
[----:B------:R2:W3:Y:S03]  /*0860*/  F2I.TRUNC.NTZ R12, R9 ;  /* 0x00000009000c7305 */ /* 0x0004e6000020f100 */
.L_x_4:
[----:B------:R-:W-:Y:S05]  /*0870*/  @!P1 BRA `(.L_x_3) ;  /* 0x0000000000849947 */ /* 0x000fea0003800000 */
[----:B------:R-:W4:Y:S01]  /*0880*/  LDC.64 R10, c[0x0][0x388] ;  /* 0x0000e200ff0a7b82 */ /* 0x000f220000000a00 */
[----:B------:R-:W-:-:S07]  /*0890*/  ISETP.NE.AND P0, PT, R22, 0x1, PT ;  /* 0x000000011600780c */ /* 0x000fce0003f05270 */
[----:B--2---:R-:W2:Y:S06]  /*08a0*/  LDC.64 R8, c[0x0][0x380] ;  /* 0x0000e000ff087b82 */ /* 0x004eac0000000a00 */
[----:B------:R-:W-:Y:S01]  /*08b0*/  @P0 IADD3 R13, PT, PT, R4, R7, RZ ;  /* 0x00000007040d0210 */ /* 0x000fe20007ffe0ff */
[----:B------:R-:W-:-:S04]  /*08c0*/  @P0 IMAD R15, R7, R0, R5 ;  /* 0x00000000070f0224 */ /* 0x000fc800078e0205 */
[----:B----4-:R-:W-:-:S05]  /*08d0*/  @P0 IMAD.WIDE.U32 R16, R15, 0x4, R10 ;  /* 0x000000040f100825 */ /* 0x010fca00078e000a */
[----:B------:R4:W5:Y:S01]  /*08e0*/  @P0 LDG.E R2, desc[UR6][R16.64] ;  /* 0x0000000610020981 */ /* 0x000962000c1e1900 */
[----:B--2---:R-:W-:-:S05]  /*08f0*/  @P0 IMAD.WIDE R8, R13, 0x4, R8 ;  /* 0x000000040d080825 */ /* 0x004fca00078e0208 */
[----:B------:R-:W5:Y:S01]  /*0900*/  @P0 LDG.E R13, desc[UR6][R8.64] ;  /* 0x00000006080d0981 */ /* 0x000f62000c1e1900 */
[----:B------:R-:W-:Y:S02]  /*0910*/  @P0 IADD3 R19, PT, PT, R15, R0, RZ ;  /* 0x000000000f130210 */ /* 0x000fe40007ffe0ff */
[----:B------:R-:W-:Y:S01]  /*0920*/  LOP3.LUT R6, R0, 0x1, RZ, 0xc0, !PT ;  /* 0x0000000100067812 */ /* 0x000fe200078ec0ff */
[----:B------:R-:W2:Y:S02]  /*0930*/  LDC.64 R14, c[0x0][0x380] ;  /* 0x0000e000ff0e7b82 */ /* 0x000ea40000000a00 */
[----:B0-----:R-:W-:Y:S01]  /*0940*/  @P0 IMAD.WIDE.U32 R18, R19, 0x4, R10 ;  /* 0x0000000413120825 */ /* 0x001fe200078e000a */
[----:B------:R-:W-:Y:S02]  /*0950*/  ISETP.NE.U32.AND P1, PT, R6, 0x1, PT ;  /* 0x000000010600780c */ /* 0x000fe40003f25070 */
[----:B------:R-:W5:Y:S03]  /*0960*/  @P0 LDG.E R6, desc[UR6][R8.64+0x4] ;  /* 0x0000040608060981 */ /* 0x000f66000c1e1900 */
[----:B------:R-:W0:Y:S01]  /*0970*/  LDC.64 R10, c[0x0][0x388] ;  /* 0x0000e200ff0a7b82 */ /* 0x000e220000000a00 */
[----:B------:R-:W5:Y:S01]  /*0980*/  @P0 LDG.E R19, desc[UR6][R18.64] ;  /* 0x0000000612130981 */ /* 0x000f62000c1e1900 */
[----:B------:R-:W-:-:S06]  /*0990*/  @P0 IADD3 R7, PT, PT, R7, 0x2, RZ ;  /* 0x0000000207070810 */ /* 0x000fcc0007ffe0ff */
[----:B----4-:R-:W-:Y:S01]  /*09a0*/  @!P1 IADD3 R17, PT, PT, R4, R7, RZ ;  /* 0x0000000704119210 */ /* 0x010fe20007ffe0ff */
[----:B------:R-:W-:-:S04]  /*09b0*/  @!P1 IMAD R7, R7, R0, R5 ;  /* 0x0000000007079224 */ /* 0x000fc800078e0205 */
[----:B--2---:R-:W-:-:S06]  /*09c0*/  @!P1 IMAD.WIDE R14, R17, 0x4, R14 ;  /* 0x00000004110e9825 */ /* 0x004fcc00078e020e */
[----:B------:R-:W2:Y:S01]  /*09d0*/  @!P1 LDG.E R14, desc[UR6][R14.64] ;  /* 0x000000060e0e9981 */ /* 0x000ea2000c1e1900 */
[----:B0-----:R-:W-:-:S06]  /*09e0*/  @!P1 IMAD.WIDE.U32 R10, R7, 0x4, R10 ;  /* 0x00000004070a9825 */ /* 0x001fcc00078e000a */
[----:B------:R-:W2:Y:S01]  /*09f0*/  @!P1 LDG.E R11, desc[UR6][R10.64] ;  /* 0x000000060a0b9981 */ /* 0x000ea2000c1e1900 */
[----:B-1-3--:R-:W-:-:S05]  /*0a00*/  @P0 I2FP.F32.S32 R4, R12 ;  /* 0x0000000c00040245 */ /* 0x00afca0000201400 */
[----:B-----5:R-:W-:-:S06]  /*0a10*/  @P0 FFMA R4, R13, R2, R4 ;  /* 0x000000020d040223 */ /* 0x020fcc0000000004 */
[----:B------:R-:W0:Y:S02]  /*0a20*/  @P0 F2I.TRUNC.NTZ R4, R4 ;  /* 0x0000000400040305 */ /* 0x000e24000020f100 */
[----:B0-----:R-:W-:-:S05]  /*0a30*/  @P0 I2FP.F32.S32 R7, R4 ;  /* 0x0000000400070245 */ /* 0x001fca0000201400 */
[----:B------:R-:W-:-:S04]  /*0a40*/  @P0 FFMA R6, R6, R19, R7 ;  /* 0x0000001306060223 */ /* 0x000fc80000000007 */
[----:B------:R-:W0:Y:S02]  /*0a50*/  @P0 F2I.TRUNC.NTZ R12, R6 ;  /* 0x00000006000c0305 */ /* 0x000e24000020f100 */
[----:B0-----:R-:W-:-:S05]  /*0a60*/  @!P1 I2FP.F32.S32 R7, R12 ;  /* 0x0000000c00079245 */ /* 0x001fca0000201400 */
[----:B--2---:R-:W-:-:S04]  /*0a70*/  @!P1 FFMA R2, R14, R11, R7 ;  /* 0x0000000b0e029223 */ /* 0x004fc80000000007 */
[----:B------:R4:W0:Y:S03]  /*0a80*/  @!P1 F2I.TRUNC.NTZ R12, R2 ;  /* 0x00000002000c9305 */ /* 0x000826000020f100 */
.L_x_3:
[----:B0123--:R-:W-:-:S07]  /*0a90*/  I2FP.F32.S32 R9, R12 ;  /* 0x0000000c00097245 */ /* 0x00ffce0000201400 */
.L_x_0:
[----:B------:R-:W4:Y:S01]  /*0aa0*/  LDC.64 R6, c[0x0][0x390] ;  /* 0x0000e400ff067b82 */ /* 0x000f220000000a00 */
[----:B------:R-:W-:-:S04]  /*0ab0*/  IMAD R3, R3, R0, R5 ;  /* 0x0000000003037224 */ /* 0x000fc800078e0205 */
[----:B----4-:R-:W-:-:S05]  /*0ac0*/  IMAD.WIDE R2, R3, 0x4, R6 ;  /* 0x0000000403027825 */ /* 0x010fca00078e0206 */
[----:B------:R-:W-:Y:S01]  /*0ad0*/  STG.E desc[UR6][R2.64], R9 ;  /* 0x0000000902007986 */ /* 0x000fe2000c101906 */
[----:B------:R-:W-:Y:S05]  /*0ae0*/  EXIT ;  /* 0x000000000000794d */ /* 0x000fea0003800000 */
.L_x_5:
[----:B------:R-:W-:-:S00]  /*0af0*/  BRA `(.L_x_5) ;  /* 0xfffffffc00fc7947 */ /* 0x000fc0000383ffff */
[----:B------:R-:W-:-:S00]  /*0b00*/  NOP ;  /* 0x0000000000007918 */ /* 0x000fc00000000000 */
[----:B------:R-:W-:-:S00]  /*0b10*/  NOP ;  /* 0x0000000000007918 */ /* 0x000fc00000000000 */
[----:B------:R-:W-:-:S00]  /*0b20*/  NOP ;  /* 0x0000000000007918 */ /* 0x000fc00000000000 */
[----:B------:R-:W-:-:S00]  /*0b30*/  NOP ;  /* 0x0000000000007918 */ /* 0x000fc00000000000 */
[----:B------:R-:W-:-:S00]  /*0b40*/  NOP ;  /* 0x0000000000007918 */ /* 0x000fc00000000000 */
[----:B------:R-:W-:-:S00]  /*0b50*/  NOP ;  /* 0x0000000000007918 */ /* 0x000fc00000000000 */
[----:B------:R-:W-:-:S00]  /*0b60*/  NOP ;  /* 0x0000000000007918 */ /* 0x000fc00000000000 */
[----:B------:R-:W-:-:S00]  /*0b70*/  NOP ;  /* 0x0000000000007918 */ /* 0x000fc00000000000 */
.L_x_6:


//--------------------- .nv.shared.reserved.0     --------------------------
	.section	.nv.shared.reserved.0,"aw",@nobits
	.weak		__nv_reservedSMEM_offset_0_alias
	.size		__nv_reservedSMEM_offset_0_alias, 0, 64
	.other		__nv_reservedSMEM_offset_0_alias,@"STO_CUDA_RESERVED_SHARED STV_DEFAULT"
__nv_reservedSMEM_offset_0_alias:
	.zero		0
	.zero		64


//--------------------- .nv.constant0._Z4mm_0PfS_S_i --------------------------
	.section	.nv.constant0._Z4mm_0PfS_S_i,"a",@progbits
	.sectionflags	@""
	.align	4
.nv.constant0._Z4mm_0PfS_S_i:
	.zero		924


//--------------------- SYMBOLS --------------------------

	.type		.nv.reservedSmem.offset0,@object
	.size		.nv.reservedSmem.offset0,0x4
